//
// Generated by NVIDIA NVVM Compiler
//
// Compiler Build ID: CL-36424714
// Cuda compilation tools, release 13.0, V13.0.88
// Based on NVVM 20.0.0
//

.version 9.0
.target sm_100
.address_size 64

	// .globl	_Z14convolutionGPUPfS_S_ii
.extern .shared .align 16 .b8 sharedSignal[];

.visible .entry _Z14convolutionGPUPfS_S_ii(
	.param .u64 .ptr .align 1 _Z14convolutionGPUPfS_S_ii_param_0,
	.param .u64 .ptr .align 1 _Z14convolutionGPUPfS_S_ii_param_1,
	.param .u64 .ptr .align 1 _Z14convolutionGPUPfS_S_ii_param_2,
	.param .u32 _Z14convolutionGPUPfS_S_ii_param_3,
	.param .u32 _Z14convolutionGPUPfS_S_ii_param_4
)
{
	.reg .pred 	%p<16>;
	.reg .b32 	%r<72>;
	.reg .b32 	%f<121>;
	.reg .b64 	%rd<28>;

	ld.param.u64 	%rd10, [_Z14convolutionGPUPfS_S_ii_param_0];
	ld.param.u64 	%rd11, [_Z14convolutionGPUPfS_S_ii_param_1];
	ld.param.u64 	%rd9, [_Z14convolutionGPUPfS_S_ii_param_2];
	ld.param.u32 	%r27, [_Z14convolutionGPUPfS_S_ii_param_3];
	ld.param.u32 	%r28, [_Z14convolutionGPUPfS_S_ii_param_4];
	cvta.to.global.u64 	%rd1, %rd11;
	cvta.to.global.u64 	%rd2, %rd10;
	mov.u32 	%r1, %tid.x;
	mov.u32 	%r29, %ctaid.x;
	mov.u32 	%r2, %ntid.x;
	mad.lo.s32 	%r3, %r29, %r2, %r1;
	shr.u32 	%r30, %r28, 31;
	add.s32 	%r31, %r28, %r30;
	shr.s32 	%r4, %r31, 1;
	setp.ge.s32 	%p1, %r3, %r27;
	@%p1 bra 	$L__BB0_2;
	mul.wide.s32 	%rd12, %r3, 4;
	add.s64 	%rd13, %rd2, %rd12;
	ld.global.f32 	%f18, [%rd13];
	add.s32 	%r37, %r4, %r1;
	shl.b32 	%r38, %r37, 2;
	mov.u32 	%r39, sharedSignal;
	add.s32 	%r40, %r39, %r38;
	st.shared.f32 	[%r40], %f18;
	bra.uni 	$L__BB0_3;
$L__BB0_2:
	add.s32 	%r32, %r4, %r1;
	shl.b32 	%r33, %r32, 2;
	mov.u32 	%r34, sharedSignal;
	add.s32 	%r35, %r34, %r33;
	mov.b32 	%r36, 0;
	st.shared.u32 	[%r35], %r36;
$L__BB0_3:
	setp.ge.s32 	%p2, %r1, %r4;
	@%p2 bra 	$L__BB0_7;
	setp.lt.s32 	%p3, %r3, %r4;
	mov.f32 	%f110, 0f00000000;
	@%p3 bra 	$L__BB0_6;
	sub.s32 	%r41, %r3, %r4;
	mul.wide.s32 	%rd14, %r41, 4;
	add.s64 	%rd15, %rd2, %rd14;
	ld.global.f32 	%f110, [%rd15];
$L__BB0_6:
	shl.b32 	%r42, %r1, 2;
	mov.u32 	%r43, sharedSignal;
	add.s32 	%r44, %r43, %r42;
	st.shared.f32 	[%r44], %f110;
$L__BB0_7:
	sub.s32 	%r45, %r2, %r4;
	setp.lt.u32 	%p4, %r1, %r45;
	@%p4 bra 	$L__BB0_11;
	add.s32 	%r5, %r4, %r3;
	setp.ge.s32 	%p5, %r5, %r27;
	mov.f32 	%f111, 0f00000000;
	@%p5 bra 	$L__BB0_10;
	mul.wide.s32 	%rd16, %r5, 4;
	add.s64 	%rd17, %rd2, %rd16;
	ld.global.f32 	%f111, [%rd17];
$L__BB0_10:
	add.s32 	%r46, %r1, %r28;
	shl.b32 	%r47, %r46, 2;
	mov.u32 	%r48, sharedSignal;
	add.s32 	%r49, %r48, %r47;
	st.shared.f32 	[%r49+-4], %f111;
$L__BB0_11:
	setp.ge.s32 	%p6, %r3, %r27;
	bar.sync 	0;
	@%p6 bra 	$L__BB0_26;
	setp.lt.s32 	%p7, %r28, 1;
	mov.f32 	%f120, 0f00000000;
	@%p7 bra 	$L__BB0_25;
	and.b32  	%r6, %r28, 15;
	setp.lt.u32 	%p8, %r28, 16;
	mov.f32 	%f120, 0f00000000;
	mov.b32 	%r68, 0;
	@%p8 bra 	$L__BB0_16;
	and.b32  	%r68, %r28, 2147483632;
	neg.s32 	%r66, %r68;
	shl.b32 	%r51, %r1, 2;
	mov.u32 	%r52, sharedSignal;
	add.s32 	%r53, %r51, %r52;
	add.s32 	%r65, %r53, 32;
	add.s64 	%rd26, %rd1, 32;
	mov.f32 	%f120, 0f00000000;
$L__BB0_15:
	.pragma "nounroll";
	ld.shared.f32 	%f25, [%r65+-32];
	ld.global.f32 	%f26, [%rd26+-32];
	fma.rn.f32 	%f27, %f25, %f26, %f120;
	ld.shared.f32 	%f28, [%r65+-28];
	ld.global.f32 	%f29, [%rd26+-28];
	fma.rn.f32 	%f30, %f28, %f29, %f27;
	ld.shared.f32 	%f31, [%r65+-24];
	ld.global.f32 	%f32, [%rd26+-24];
	fma.rn.f32 	%f33, %f31, %f32, %f30;
	ld.shared.f32 	%f34, [%r65+-20];
	ld.global.f32 	%f35, [%rd26+-20];
	fma.rn.f32 	%f36, %f34, %f35, %f33;
	ld.shared.f32 	%f37, [%r65+-16];
	ld.global.f32 	%f38, [%rd26+-16];
	fma.rn.f32 	%f39, %f37, %f38, %f36;
	ld.shared.f32 	%f40, [%r65+-12];
	ld.global.f32 	%f41, [%rd26+-12];
	fma.rn.f32 	%f42, %f40, %f41, %f39;
	ld.shared.f32 	%f43, [%r65+-8];
	ld.global.f32 	%f44, [%rd26+-8];
	fma.rn.f32 	%f45, %f43, %f44, %f42;
	ld.shared.f32 	%f46, [%r65+-4];
	ld.global.f32 	%f47, [%rd26+-4];
	fma.rn.f32 	%f48, %f46, %f47, %f45;
	ld.shared.f32 	%f49, [%r65];
	ld.global.f32 	%f50, [%rd26];
	fma.rn.f32 	%f51, %f49, %f50, %f48;
	ld.shared.f32 	%f52, [%r65+4];
	ld.global.f32 	%f53, [%rd26+4];
	fma.rn.f32 	%f54, %f52, %f53, %f51;
	ld.shared.f32 	%f55, [%r65+8];
	ld.global.f32 	%f56, [%rd26+8];
	fma.rn.f32 	%f57, %f55, %f56, %f54;
	ld.shared.f32 	%f58, [%r65+12];
	ld.global.f32 	%f59, [%rd26+12];
	fma.rn.f32 	%f60, %f58, %f59, %f57;
	ld.shared.f32 	%f61, [%r65+16];
	ld.global.f32 	%f62, [%rd26+16];
	fma.rn.f32 	%f63, %f61, %f62, %f60;
	ld.shared.f32 	%f64, [%r65+20];
	ld.global.f32 	%f65, [%rd26+20];
	fma.rn.f32 	%f66, %f64, %f65, %f63;
	ld.shared.f32 	%f67, [%r65+24];
	ld.global.f32 	%f68, [%rd26+24];
	fma.rn.f32 	%f69, %f67, %f68, %f66;
	ld.shared.f32 	%f70, [%r65+28];
	ld.global.f32 	%f71, [%rd26+28];
	fma.rn.f32 	%f120, %f70, %f71, %f69;
	add.s32 	%r66, %r66, 16;
	add.s32 	%r65, %r65, 64;
	add.s64 	%rd26, %rd26, 64;
	setp.ne.s32 	%p9, %r66, 0;
	@%p9 bra 	$L__BB0_15;
$L__BB0_16:
	setp.eq.s32 	%p10, %r6, 0;
	@%p10 bra 	$L__BB0_25;
	and.b32  	%r15, %r28, 7;
	setp.lt.u32 	%p11, %r6, 8;
	@%p11 bra 	$L__BB0_19;
	add.s32 	%r54, %r68, %r1;
	shl.b32 	%r55, %r54, 2;
	mov.u32 	%r56, sharedSignal;
	add.s32 	%r57, %r56, %r55;
	ld.shared.f32 	%f73, [%r57];
	mul.wide.u32 	%rd18, %r68, 4;
	add.s64 	%rd19, %rd1, %rd18;
	ld.global.f32 	%f74, [%rd19];
	fma.rn.f32 	%f75, %f73, %f74, %f120;
	ld.shared.f32 	%f76, [%r57+4];
	ld.global.f32 	%f77, [%rd19+4];
	fma.rn.f32 	%f78, %f76, %f77, %f75;
	ld.shared.f32 	%f79, [%r57+8];
	ld.global.f32 	%f80, [%rd19+8];
	fma.rn.f32 	%f81, %f79, %f80, %f78;
	ld.shared.f32 	%f82, [%r57+12];
	ld.global.f32 	%f83, [%rd19+12];
	fma.rn.f32 	%f84, %f82, %f83, %f81;
	ld.shared.f32 	%f85, [%r57+16];
	ld.global.f32 	%f86, [%rd19+16];
	fma.rn.f32 	%f87, %f85, %f86, %f84;
	ld.shared.f32 	%f88, [%r57+20];
	ld.global.f32 	%f89, [%rd19+20];
	fma.rn.f32 	%f90, %f88, %f89, %f87;
	ld.shared.f32 	%f91, [%r57+24];
	ld.global.f32 	%f92, [%rd19+24];
	fma.rn.f32 	%f93, %f91, %f92, %f90;
	ld.shared.f32 	%f94, [%r57+28];
	ld.global.f32 	%f95, [%rd19+28];
	fma.rn.f32 	%f120, %f94, %f95, %f93;
	add.s32 	%r68, %r68, 8;
$L__BB0_19:
	setp.eq.s32 	%p12, %r15, 0;
	@%p12 bra 	$L__BB0_25;
	and.b32  	%r18, %r28, 3;
	setp.lt.u32 	%p13, %r15, 4;
	@%p13 bra 	$L__BB0_22;
	add.s32 	%r58, %r68, %r1;
	shl.b32 	%r59, %r58, 2;
	mov.u32 	%r60, sharedSignal;
	add.s32 	%r61, %r60, %r59;
	ld.shared.f32 	%f97, [%r61];
	mul.wide.u32 	%rd20, %r68, 4;
	add.s64 	%rd21, %rd1, %rd20;
	ld.global.f32 	%f98, [%rd21];
	fma.rn.f32 	%f99, %f97, %f98, %f120;
	ld.shared.f32 	%f100, [%r61+4];
	ld.global.f32 	%f101, [%rd21+4];
	fma.rn.f32 	%f102, %f100, %f101, %f99;
	ld.shared.f32 	%f103, [%r61+8];
	ld.global.f32 	%f104, [%rd21+8];
	fma.rn.f32 	%f105, %f103, %f104, %f102;
	ld.shared.f32 	%f106, [%r61+12];
	ld.global.f32 	%f107, [%rd21+12];
	fma.rn.f32 	%f120, %f106, %f107, %f105;
	add.s32 	%r68, %r68, 4;
$L__BB0_22:
	setp.eq.s32 	%p14, %r18, 0;
	@%p14 bra 	$L__BB0_25;
	mul.wide.u32 	%rd22, %r68, 4;
	add.s64 	%rd27, %rd1, %rd22;
	add.s32 	%r62, %r1, %r68;
	shl.b32 	%r63, %r62, 2;
	mov.u32 	%r64, sharedSignal;
	add.s32 	%r71, %r64, %r63;
	neg.s32 	%r70, %r18;
$L__BB0_24:
	.pragma "nounroll";
	ld.shared.f32 	%f108, [%r71];
	ld.global.f32 	%f109, [%rd27];
	fma.rn.f32 	%f120, %f108, %f109, %f120;
	add.s64 	%rd27, %rd27, 4;
	add.s32 	%r71, %r71, 4;
	add.s32 	%r70, %r70, 1;
	setp.ne.s32 	%p15, %r70, 0;
	@%p15 bra 	$L__BB0_24;
$L__BB0_25:
	cvta.to.global.u64 	%rd23, %rd9;
	mul.wide.s32 	%rd24, %r3, 4;
	add.s64 	%rd25, %rd23, %rd24;
	st.global.f32 	[%rd25], %f120;
$L__BB0_26:
	ret;

}


// ===== COMPILED SASS (sm_100) =====

	.target	sm_100

	.elftype	@"ET_EXEC"


//--------------------- .note.nv.tkinfo           --------------------------
	.section	.note.nv.tkinfo,"",@"SHT_NOTE"
	.sectionflags	@"SHF_NOTE_NV_TKINFO"
	.tkinfo
        /*0018*/ 	.word	0x00000002
        /*0030*/ 	.string	""
        /*0030*/ 	.string	"ptxas"
        /*0030*/ 	.string	"Cuda compilation tools, release 13.0, V13.0.88"
        /*0030*/ 	.string	"Build cuda_13.0.r13.0/compiler.36424714_0"
        /*0030*/ 	.string	"-arch sm_100 -m 64 "



//--------------------- .note.nv.cuinfo           --------------------------
	.section	.note.nv.cuinfo,"",@"SHT_NOTE"
	.sectionflags	@"SHF_NOTE_NV_CUINFO"
        /*0018*/ 	.short	0x0002
        /*001a*/ 	.short	0x0064
        /*001c*/ 	.short	0x0082
	.zero		2


//--------------------- .nv.info                  --------------------------
	.section	.nv.info,"",@"SHT_CUDA_INFO"
	.align	4


	//----- nvinfo : EIATTR_REGCOUNT
	.align		4
        /*0000*/ 	.byte	0x04, 0x2f
        /*0002*/ 	.short	(.L_1 - .L_0)
	.align		4
.L_0:
        /*0004*/ 	.word	index@(_Z14convolutionGPUPfS_S_ii)
        /*0008*/ 	.word	0x00000020


	//----- nvinfo : EIATTR_FRAME_SIZE
	.align		4
.L_1:
        /*000c*/ 	.byte	0x04, 0x11
        /*000e*/ 	.short	(.L_3 - .L_2)
	.align		4
.L_2:
        /*0010*/ 	.word	index@(_Z14convolutionGPUPfS_S_ii)
        /*0014*/ 	.word	0x00000000


	//----- nvinfo : EIATTR_MIN_STACK_SIZE
	.align		4
.L_3:
        /*0018*/ 	.byte	0x04, 0x12
        /*001a*/ 	.short	(.L_5 - .L_4)
	.align		4
.L_4:
        /*001c*/ 	.word	index@(_Z14convolutionGPUPfS_S_ii)
        /*0020*/ 	.word	0x00000000
.L_5:


//--------------------- .nv.compat                --------------------------
	.section	.nv.compat,"",@"SHT_CUDA_COMPAT_INFO"
	.align	4
        /*0000*/ 	.byte	0x02, 0x09, 0x00, 0x00, 0x02, 0x02, 0x01, 0x00, 0x02, 0x05, 0x05, 0x00, 0x03, 0x07, 0x01, 0x01
        /*0010*/ 	.byte	0x02, 0x03, 0x00, 0x00, 0x02, 0x06, 0x01, 0x00, 0x04, 0x0b, 0x08, 0x00, 0x09, 0x00, 0x00, 0x00
        /*0020*/ 	.byte	0x00, 0x00, 0x00, 0x00


//--------------------- .nv.info._Z14convolutionGPUPfS_S_ii --------------------------
	.section	.nv.info._Z14convolutionGPUPfS_S_ii,"",@"SHT_CUDA_INFO"
	.sectionflags	@""
	.align	4


	//----- nvinfo : EIATTR_CUDA_API_VERSION
	.align		4
        /*0000*/ 	.byte	0x04, 0x37
        /*0002*/ 	.short	(.L_7 - .L_6)
.L_6:
        /*0004*/ 	.word	0x00000082


	//----- nvinfo : EIATTR_KPARAM_INFO
	.align		4
.L_7:
        /*0008*/ 	.byte	0x04, 0x17
        /*000a*/ 	.short	(.L_9 - .L_8)
.L_8:
        /*000c*/ 	.word	0x00000000
        /*0010*/ 	.short	0x0004
        /*0012*/ 	.short	0x001c
        /*0014*/ 	.byte	0x00, 0xf0, 0x11, 0x00


	//----- nvinfo : EIATTR_KPARAM_INFO
	.align		4
.L_9:
        /*0018*/ 	.byte	0x04, 0x17
        /*001a*/ 	.short	(.L_11 - .L_10)
.L_10:
        /*001c*/ 	.word	0x00000000
        /*0020*/ 	.short	0x0003
        /*0022*/ 	.short	0x0018
        /*0024*/ 	.byte	0x00, 0xf0, 0x11, 0x00


	//----- nvinfo : EIATTR_KPARAM_INFO
	.align		4
.L_11:
        /*0028*/ 	.byte	0x04, 0x17
        /*002a*/ 	.short	(.L_13 - .L_12)
.L_12:
        /*002c*/ 	.word	0x00000000
        /*0030*/ 	.short	0x0002
        /*0032*/ 	.short	0x0010
        /*0034*/ 	.byte	0x00, 0xf5, 0x21, 0x00


	//----- nvinfo : EIATTR_KPARAM_INFO
	.align		4
.L_13:
        /*0038*/ 	.byte	0x04, 0x17
        /*003a*/ 	.short	(.L_15 - .L_14)
.L_14:
        /*003c*/ 	.word	0x00000000
        /*0040*/ 	.short	0x0001
        /*0042*/ 	.short	0x0008
        /*0044*/ 	.byte	0x00, 0xf5, 0x21, 0x00


	//----- nvinfo : EIATTR_KPARAM_INFO
	.align		4
.L_15:
        /*0048*/ 	.byte	0x04, 0x17
        /*004a*/ 	.short	(.L_17 - .L_16)
.L_16:
        /*004c*/ 	.word	0x00000000
        /*0050*/ 	.short	0x0000
        /*0052*/ 	.short	0x0000
        /*0054*/ 	.byte	0x00, 0xf5, 0x21, 0x00


	//----- nvinfo : EIATTR_SPARSE_MMA_MASK
	.align		4
.L_17:
        /*0058*/ 	.byte	0x03, 0x50
        /*005a*/ 	.short	0x0000


	//----- nvinfo : EIATTR_MAXREG_COUNT
	.align		4
        /*005c*/ 	.byte	0x03, 0x1b
        /*005e*/ 	.short	0x00ff


	//----- nvinfo : EIATTR_NUM_BARRIERS
	.align		4
        /*0060*/ 	.byte	0x02, 0x4c
        /*0062*/ 	.byte	0x01
	.zero		1


	//----- nvinfo : EIATTR_MERCURY_ISA_VERSION
	.align		4
        /*0064*/ 	.byte	0x03, 0x5f
        /*0066*/ 	.short	0x0101


	//----- nvinfo : EIATTR_VRC_CTA_INIT_COUNT
	.align		4
        /*0068*/ 	.byte	0x02, 0x4a
	.zero		1
	.zero		1


	//----- nvinfo : EIATTR_EXIT_INSTR_OFFSETS
	.align		4
        /*006c*/ 	.byte	0x04, 0x1c
        /*006e*/ 	.short	(.L_19 - .L_18)


	//   ....[0]....
.L_18:
        /*0070*/ 	.word	0x00000380


	//   ....[1]....
        /*0074*/ 	.word	0x00000cf0


	//----- nvinfo : EIATTR_CRS_STACK_SIZE
	.align		4
.L_19:
        /*0078*/ 	.byte	0x04, 0x1e
        /*007a*/ 	.short	(.L_21 - .L_20)
.L_20:
        /*007c*/ 	.word	0x00000000


	//----- nvinfo : EIATTR_CBANK_PARAM_SIZE
	.align		4
.L_21:
        /*0080*/ 	.byte	0x03, 0x19
        /*0082*/ 	.short	0x0020


	//----- nvinfo : EIATTR_PARAM_CBANK
	.align		4
        /*0084*/ 	.byte	0x04, 0x0a
        /*0086*/ 	.short	(.L_23 - .L_22)
	.align		4
.L_22:
        /*0088*/ 	.word	index@(.nv.constant0._Z14convolutionGPUPfS_S_ii)
        /*008c*/ 	.short	0x0380
        /*008e*/ 	.short	0x0020


	//----- nvinfo : EIATTR_SW_WAR
	.align		4
.L_23:
        /*0090*/ 	.byte	0x04, 0x36
        /*0092*/ 	.short	(.L_25 - .L_24)
.L_24:
        /*0094*/ 	.word	0x00000008
.L_25:


//--------------------- .nv.callgraph             --------------------------
	.section	.nv.callgraph,"",@"SHT_CUDA_CALLGRAPH"
	.align	4
	.sectionentsize	8
	.align		4
        /*0000*/ 	.word	0x00000000
	.align		4
        /*0004*/ 	.word	0xffffffff
	.align		4
        /*0008*/ 	.word	0x00000000
	.align		4
        /*000c*/ 	.word	0xfffffffe
	.align		4
        /*0010*/ 	.word	0x00000000
	.align		4
        /*0014*/ 	.word	0xfffffffd
	.align		4
        /*0018*/ 	.word	0x00000000
	.align		4
        /*001c*/ 	.word	0xfffffffc


//--------------------- .text._Z14convolutionGPUPfS_S_ii --------------------------
	.section	.text._Z14convolutionGPUPfS_S_ii,"ax",@progbits
	.align	128
        .global         _Z14convolutionGPUPfS_S_ii
        .type           _Z14convolutionGPUPfS_S_ii,@function
        .size           _Z14convolutionGPUPfS_S_ii,(.L_x_15 - _Z14convolutionGPUPfS_S_ii)
        .other          _Z14convolutionGPUPfS_S_ii,@"STO_CUDA_ENTRY STV_DEFAULT"
_Z14convolutionGPUPfS_S_ii:
.text._Z14convolutionGPUPfS_S_ii:
[----:B------:R-:W-:Y:S01]  /*0000*/  LDC R1, c[0x0][0x37c] ;  /* 0x0000df00ff017b82 */ /* 0x000fe20000000800 */
[----:B------:R-:W0:Y:S07]  /*0010*/  S2R R0, SR_TID.X ;  /* 0x0000000000007919 */ /* 0x000e2e0000002100 */
[----:B------:R-:W0:Y:S01]  /*0020*/  S2UR UR4, SR_CTAID.X ;  /* 0x00000000000479c3 */ /* 0x000e220000002500 */
[----:B------:R-:W1:Y:S01]  /*0030*/  LDCU.64 UR8, c[0x0][0x398] ;  /* 0x00007300ff0877ac */ /* 0x000e620008000a00 */
[----:B------:R-:W2:Y:S06]  /*0040*/  LDCU.64 UR10, c[0x0][0x358] ;  /* 0x00006b00ff0a77ac */ /* 0x000eac0008000a00 */
[----:B------:R-:W0:Y:S02]  /*0050*/  LDC R11, c[0x0][0x360] ;  /* 0x0000d800ff0b7b82 */ /* 0x000e240000000800 */
[----:B0-----:R-:W-:-:S05]  /*0060*/  IMAD R4, R11, UR4, R0 ;  /* 0x000000040b047c24 */ /* 0x001fca000f8e0200 */
[----:B-1----:R-:W-:-:S13]  /*0070*/  ISETP.GE.AND P0, PT, R4, UR8, PT ;  /* 0x0000000804007c0c */ /* 0x002fda000bf06270 */
[----:B------:R-:W0:Y:S02]  /*0080*/  @!P0 LDC.64 R2, c[0x0][0x380] ;  /* 0x0000e000ff028b82 */ /* 0x000e240000000a00 */
[----:B0-----:R-:W-:-:S06]  /*0090*/  @!P0 IMAD.WIDE R2, R4, 0x4, R2 ;  /* 0x0000000404028825 */ /* 0x001fcc00078e0202 */
[----:B--2---:R-:W2:Y:S01]  /*00a0*/  @!P0 LDG.E R2, desc[UR10][R2.64] ;  /* 0x0000000a02028981 */ /* 0x004ea2000c1e1900 */
[----:B------:R-:W0:Y:S01]  /*00b0*/  S2UR UR6, SR_CgaCtaId ;  /* 0x00000000000679c3 */ /* 0x000e220000008800 */
[----:B------:R-:W-:Y:S01]  /*00c0*/  ULEA.HI UR4, UR9, UR9, URZ, 0x1 ;  /* 0x0000000909047291 */ /* 0x000fe2000f8f08ff */
[----:B------:R-:W-:Y:S01]  /*00d0*/  BSSY.RECONVERGENT B0, `(.L_x_0) ;  /* 0x0000018000007945 */ /* 0x000fe20003800200 */
[----:B------:R-:W-:Y:S02]  /*00e0*/  UMOV UR5, 0x400 ;  /* 0x0000040000057882 */ /* 0x000fe40000000000 */
[----:B------:R-:W-:-:S06]  /*00f0*/  USHF.R.S32.HI UR4, URZ, 0x1, UR4 ;  /* 0x00000001ff047899 */ /* 0x000fcc0008011404 */
[C---:B------:R-:W-:Y:S02]  /*0100*/  IADD3 R6, PT, PT, R0.reuse, UR4, RZ ;  /* 0x0000000400067c10 */ /* 0x040fe4000fffe0ff */
[----:B------:R-:W-:Y:S01]  /*0110*/  ISETP.GE.AND P1, PT, R0, UR4, PT ;  /* 0x0000000400007c0c */ /* 0x000fe2000bf26270 */
[----:B0-----:R-:W-:-:S06]  /*0120*/  ULEA UR5, UR6, UR5, 0x18 ;  /* 0x0000000506057291 */ /* 0x001fcc000f8ec0ff */
[----:B------:R-:W-:-:S04]  /*0130*/  @!P0 MOV R5, UR5 ;  /* 0x0000000500058c02 */ /* 0x000fc80008000f00 */
[----:B------:R-:W-:Y:S02]  /*0140*/  @!P0 LEA R7, R6, R5, 0x2 ;  /* 0x0000000506078211 */ /* 0x000fe400078e10ff */
[----:B------:R-:W-:-:S04]  /*0150*/  @P0 MOV R5, UR5 ;  /* 0x0000000500050c02 */ /* 0x000fc80008000f00 */
[----:B------:R-:W-:Y:S01]  /*0160*/  @P0 LEA R6, R6, R5, 0x2 ;  /* 0x0000000506060211 */ /* 0x000fe200078e10ff */
[----:B--2---:R0:W-:Y:S04]  /*0170*/  @!P0 STS [R7], R2 ;  /* 0x0000000207008388 */ /* 0x0041e80000000800 */
[----:B------:R0:W-:Y:S01]  /*0180*/  @P0 STS [R6], RZ ;  /* 0x000000ff06000388 */ /* 0x0001e20000000800 */
[----:B------:R-:W-:Y:S05]  /*0190*/  @P1 BRA `(.L_x_1) ;  /* 0x00000000002c1947 */ /* 0x000fea0003800000 */
[----:B------:R-:W-:Y:S01]  /*01a0*/  ISETP.GE.AND P1, PT, R4, UR4, PT ;  /* 0x0000000404007c0c */ /* 0x000fe2000bf26270 */
[----:B------:R-:W-:Y:S01]  /*01b0*/  BSSY.RECONVERGENT B1, `(.L_x_2) ;  /* 0x0000008000017945 */ /* 0x000fe20003800200 */
[----:B0-----:R-:W-:Y:S01]  /*01c0*/  HFMA2 R2, -RZ, RZ, 0, 0 ;  /* 0x00000000ff027431 */ /* 0x001fe200000001ff */
[----:B------:R-:W-:-:S10]  /*01d0*/  LEA R9, R0, R5, 0x2 ;  /* 0x0000000500097211 */ /* 0x000fd400078e10ff */
[----:B------:R-:W-:Y:S05]  /*01e0*/  @!P1 BRA `(.L_x_3) ;  /* 0x0000000000109947 */ /* 0x000fea0003800000 */
[----:B------:R-:W0:Y:S01]  /*01f0*/  LDC.64 R2, c[0x0][0x380] ;  /* 0x0000e000ff027b82 */ /* 0x000e220000000a00 */
[----:B------:R-:W-:-:S05]  /*0200*/  IADD3 R7, PT, PT, R4, -UR4, RZ ;  /* 0x8000000404077c10 */ /* 0x000fca000fffe0ff */
[----:B0-----:R-:W-:-:S06]  /*0210*/  IMAD.WIDE R2, R7, 0x4, R2 ;  /* 0x0000000407027825 */ /* 0x001fcc00078e0202 */
[----:B------:R0:W5:Y:S02]  /*0220*/  LDG.E R2, desc[UR10][R2.64] ;  /* 0x0000000a02027981 */ /* 0x000164000c1e1900 */
.L_x_3:
[----:B------:R-:W-:Y:S05]  /*0230*/  BSYNC.RECONVERGENT B1 ;  /* 0x0000000000017941 */ /* 0x000fea0003800200 */
.L_x_2:
[----:B-----5:R1:W-:Y:S02]  /*0240*/  STS [R9], R2 ;  /* 0x0000000209007388 */ /* 0x0203e40000000800 */
.L_x_1:
[----:B------:R-:W-:Y:S05]  /*0250*/  BSYNC.RECONVERGENT B0 ;  /* 0x0000000000007941 */ /* 0x000fea0003800200 */
.L_x_0:
[----:B0-----:R-:W-:Y:S01]  /*0260*/  IADD3 R3, PT, PT, R11, -UR4, RZ ;  /* 0x800000040b037c10 */ /* 0x001fe2000fffe0ff */
[----:B------:R-:W-:Y:S03]  /*0270*/  BSSY.RECONVERGENT B0, `(.L_x_4) ;  /* 0x000000f000007945 */ /* 0x000fe60003800200 */
[----:B------:R-:W-:-:S13]  /*0280*/  ISETP.GE.U32.AND P1, PT, R0, R3, PT ;  /* 0x000000030000720c */ /* 0x000fda0003f26070 */
[----:B------:R-:W-:Y:S05]  /*0290*/  @!P1 BRA `(.L_x_5) ;  /* 0x0000000000309947 */ /* 0x000fea0003800000 */
[----:B------:R-:W-:Y:S01]  /*02a0*/  IADD3 R7, PT, PT, R4, UR4, RZ ;  /* 0x0000000404077c10 */ /* 0x000fe2000fffe0ff */
[----:B------:R-:W-:Y:S01]  /*02b0*/  BSSY.RECONVERGENT B1, `(.L_x_6) ;  /* 0x0000009000017945 */ /* 0x000fe20003800200 */
[----:B-1----:R-:W-:Y:S02]  /*02c0*/  IADD3 R2, PT, PT, R0, UR9, RZ ;  /* 0x0000000900027c10 */ /* 0x002fe4000fffe0ff */
[----:B------:R-:W-:-:S03]  /*02d0*/  ISETP.GE.AND P1, PT, R7, UR8, PT ;  /* 0x0000000807007c0c */ /* 0x000fc6000bf26270 */
[----:B------:R-:W-:Y:S01]  /*02e0*/  IMAD R9, R2, 0x4, R5 ;  /* 0x0000000402097824 */ /* 0x000fe200078e0205 */
[----:B------:R-:W-:-:S09]  /*02f0*/  MOV R2, RZ ;  /* 0x000000ff00027202 */ /* 0x000fd20000000f00 */
[----:B------:R-:W-:Y:S05]  /*0300*/  @P1 BRA `(.L_x_7) ;  /* 0x00000000000c1947 */ /* 0x000fea0003800000 */
[----:B------:R-:W0:Y:S02]  /*0310*/  LDC.64 R2, c[0x0][0x380] ;  /* 0x0000e000ff027b82 */ /* 0x000e240000000a00 */
[----:B0-----:R-:W-:-:S06]  /*0320*/  IMAD.WIDE R2, R7, 0x4, R2 ;  /* 0x0000000407027825 */ /* 0x001fcc00078e0202 */
[----:B------:R0:W5:Y:S02]  /*0330*/  LDG.E R2, desc[UR10][R2.64] ;  /* 0x0000000a02027981 */ /* 0x000164000c1e1900 */
.L_x_7:
[----:B------:R-:W-:Y:S05]  /*0340*/  BSYNC.RECONVERGENT B1 ;  /* 0x0000000000017941 */ /* 0x000fea0003800200 */
.L_x_6:
[----:B-----5:R2:W-:Y:S02]  /*0350*/  STS [R9+-0x4], R2 ;  /* 0xfffffc0209007388 */ /* 0x0205e40000000800 */
.L_x_5:
[----:B------:R-:W-:Y:S05]  /*0360*/  BSYNC.RECONVERGENT B0 ;  /* 0x0000000000007941 */ /* 0x000fea0003800200 */
.L_x_4:
[----:B------:R-:W-:Y:S06]  /*0370*/  BAR.SYNC.DEFER_BLOCKING 0x0 ;  /* 0x0000000000007b1d */ /* 0x000fec0000010000 */
[----:B------:R-:W-:Y:S05]  /*0380*/  @P0 EXIT ;  /* 0x000000000000094d */ /* 0x000fea0003800000 */
[----:B------:R-:W-:Y:S01]  /*0390*/  UISETP.GE.AND UP0, UPT, UR9, 0x1, UPT ;  /* 0x000000010900788c */ /* 0x000fe2000bf06270 */
[----:B------:R-:W-:-:S08]  /*03a0*/  HFMA2 R19, -RZ, RZ, 0, 0 ;  /* 0x00000000ff137431 */ /* 0x000fd000000001ff */
[----:B------:R-:W-:Y:S05]  /*03b0*/  BRA.U !UP0, `(.L_x_8) ;  /* 0x0000000908407547 */ /* 0x000fea000b800000 */
[----:B------:R-:W-:Y:S01]  /*03c0*/  UISETP.GE.U32.AND UP1, UPT, UR9, 0x10, UPT ;  /* 0x000000100900788c */ /* 0x000fe2000bf26070 */
[----:B------:R-:W-:Y:S01]  /*03d0*/  MOV R19, RZ ;  /* 0x000000ff00137202 */ /* 0x000fe20000000f00 */
[----:B------:R-:W-:Y:S01]  /*03e0*/  ULOP3.LUT UR6, UR9, 0xf, URZ, 0xc0, !UPT ;  /* 0x0000000f09067892 */ /* 0x000fe2000f8ec0ff */
[----:B------:R-:W-:-:S03]  /*03f0*/  MOV R7, RZ ;  /* 0x000000ff00077202 */ /* 0x000fc60000000f00 */
[----:B------:R-:W-:-:S03]  /*0400*/  UISETP.NE.AND UP0, UPT, UR6, URZ, UPT ;  /* 0x000000ff0600728c */ /* 0x000fc6000bf05270 */
[----:B------:R-:W-:Y:S08]  /*0410*/  BRA.U !UP1, `(.L_x_9) ;  /* 0x0000000509047547 */ /* 0x000ff0000b800000 */
[----:B------:R-:W3:Y:S01]  /*0420*/  LDCU.64 UR4, c[0x0][0x388] ;  /* 0x00007100ff0477ac */ /* 0x000ee20008000a00 */
[----:B------:R-:W-:Y:S02]  /*0430*/  LEA R6, R0, R5, 0x2 ;  /* 0x0000000500067211 */ /* 0x000fe400078e10ff */
[----:B------:R-:W-:Y:S01]  /*0440*/  MOV R19, RZ ;  /* 0x000000ff00137202 */ /* 0x000fe20000000f00 */
[----:B------:R-:W-:Y:S01]  /*0450*/  ULOP3.LUT UR7, UR9, 0x7ffffff0, URZ, 0xc0, !UPT ;  /* 0x7ffffff009077892 */ /* 0x000fe2000f8ec0ff */
[----:B------:R-:W-:-:S03]  /*0460*/  IADD3 R6, PT, PT, R6, 0x20, RZ ;  /* 0x0000002006067810 */ /* 0x000fc60007ffe0ff */
[----:B------:R-:W-:Y:S02]  /*0470*/  UIADD3 UR8, UPT, UPT, -UR7, URZ, URZ ;  /* 0x000000ff07087290 */ /* 0x000fe4000fffe1ff */
[----:B------:R-:W-:Y:S01]  /*0480*/  IMAD.U32 R7, RZ, RZ, UR7 ;  /* 0x00000007ff077e24 */ /* 0x000fe2000f8e00ff */
[----:B---3--:R-:W-:-:S04]  /*0490*/  UIADD3 UR4, UP1, UPT, UR4, 0x20, URZ ;  /* 0x0000002004047890 */ /* 0x008fc8000ff3e0ff */
[----:B------:R-:W-:Y:S02]  /*04a0*/  UIADD3.X UR5, UPT, UPT, URZ, UR5, URZ, UP1, !UPT ;  /* 0x00000005ff057290 */ /* 0x000fe40008ffe4ff */
[----:B-12---:R-:W-:-:S04]  /*04b0*/  MOV R2, UR4 ;  /* 0x0000000400027c02 */ /* 0x006fc80008000f00 */
[----:B0-----:R-:W-:-:S07]  /*04c0*/  MOV R3, UR5 ;  /* 0x0000000500037c02 */ /* 0x001fce0008000f00 */
.L_x_10:
[----:B------:R-:W2:Y:S04]  /*04d0*/  LDG.E R23, desc[UR10][R2.64+-0x20] ;  /* 0xffffe00a02177981 */ /* 0x000ea8000c1e1900 */
[----:B------:R-:W3:Y:S04]  /*04e0*/  LDG.E R27, desc[UR10][R2.64+-0x1c] ;  /* 0xffffe40a021b7981 */ /* 0x000ee8000c1e1900 */
[----:B------:R-:W4:Y:S04]  /*04f0*/  LDG.E R21, desc[UR10][R2.64+-0x18] ;  /* 0xffffe80a02157981 */ /* 0x000f28000c1e1900 */
[----:B------:R-:W5:Y:S04]  /*0500*/  LDG.E R20, desc[UR10][R2.64+-0x14] ;  /* 0xffffec0a02147981 */ /* 0x000f68000c1e1900 */
        /* <DEDUP_REMOVED lines=11> */
[----:B------:R0:W5:Y:S01]  /*05c0*/  LDG.E R9, desc[UR10][R2.64+0x1c] ;  /* 0x00001c0a02097981 */ /* 0x000162000c1e1900 */
[----:B------:R-:W-:-:S03]  /*05d0*/  UIADD3 UR8, UPT, UPT, UR8, 0x10, URZ ;  /* 0x0000001008087890 */ /* 0x000fc6000fffe0ff */
[----:B------:R-:W2:Y:S01]  /*05e0*/  LDS R24, [R6+-0x20] ;  /* 0xffffe00006187984 */ /* 0x000ea20000000800 */
[----:B------:R-:W-:-:S03]  /*05f0*/  UISETP.NE.AND UP1, UPT, UR8, URZ, UPT ;  /* 0x000000ff0800728c */ /* 0x000fc6000bf25270 */
[----:B------:R-:W3:Y:S01]  /*0600*/  LDS R26, [R6+-0x1c] ;  /* 0xffffe400061a7984 */ /* 0x000ee20000000800 */
[----:B0-----:R-:W-:-:S03]  /*0610*/  IADD3 R2, P0, PT, R2, 0x40, RZ ;  /* 0x0000004002027810 */ /* 0x001fc60007f1e0ff */
[----:B------:R-:W4:Y:S01]  /*0620*/  LDS R29, [R6+-0x18] ;  /* 0xffffe800061d7984 */ /* 0x000f220000000800 */
[----:B------:R-:W-:-:S03]  /*0630*/  IADD3.X R3, PT, PT, RZ, R3, RZ, P0, !PT ;  /* 0x00000003ff037210 */ /* 0x000fc600007fe4ff */
[----:B------:R-:W5:Y:S01]  /*0640*/  LDS R25, [R6+-0x14] ;  /* 0xffffec0006197984 */ /* 0x000f620000000800 */
[----:B--2---:R-:W-:-:S03]  /*0650*/  FFMA R23, R24, R23, R19 ;  /* 0x0000001718177223 */ /* 0x004fc60000000013 */
[----:B------:R-:W-:Y:S01]  /*0660*/  LDS R19, [R6+-0xc] ;  /* 0xfffff40006137984 */ /* 0x000fe20000000800 */
[----:B---3--:R-:W-:-:S03]  /*0670*/  FFMA R26, R26, R27, R23 ;  /* 0x0000001b1a1a7223 */ /* 0x008fc60000000017 */
[----:B------:R-:W0:Y:S01]  /*0680*/  LDS R27, [R6+-0x10] ;  /* 0xfffff000061b7984 */ /* 0x000e220000000800 */
[----:B----4-:R-:W-:-:S03]  /*0690*/  FFMA R26, R29, R21, R26 ;  /* 0x000000151d1a7223 */ /* 0x010fc6000000001a */
[----:B------:R-:W1:Y:S01]  /*06a0*/  LDS R23, [R6+-0x8] ;  /* 0xfffff80006177984 */ /* 0x000e620000000800 */
[----:B-----5:R-:W-:-:S03]  /*06b0*/  FFMA R26, R25, R20, R26 ;  /* 0x00000014191a7223 */ /* 0x020fc6000000001a */
[----:B------:R-:W2:Y:S04]  /*06c0*/  LDS R21, [R6+-0x4] ;  /* 0xfffffc0006157984 */ /* 0x000ea80000000800 */
[----:B------:R-:W3:Y:S04]  /*06d0*/  LDS R20, [R6] ;  /* 0x0000000006147984 */ /* 0x000ee80000000800 */
[----:B------:R-:W4:Y:S04]  /*06e0*/  LDS R25, [R6+0x4] ;  /* 0x0000040006197984 */ /* 0x000f280000000800 */
[----:B------:R-:W-:Y:S01]  /*06f0*/  LDS R24, [R6+0x10] ;  /* 0x0000100006187984 */ /* 0x000fe20000000800 */
[----:B0-----:R-:W-:-:S03]  /*0700*/  FFMA R26, R27, R22, R26 ;  /* 0x000000161b1a7223 */ /* 0x001fc6000000001a */
[----:B------:R-:W0:Y:S01]  /*0710*/  LDS R22, [R6+0x8] ;  /* 0x0000080006167984 */ /* 0x000e220000000800 */
[----:B------:R-:W-:-:S03]  /*0720*/  FFMA R26, R19, R18, R26 ;  /* 0x00000012131a7223 */ /* 0x000fc6000000001a */
[----:B------:R-:W5:Y:S01]  /*0730*/  LDS R27, [R6+0xc] ;  /* 0x00000c00061b7984 */ /* 0x000f620000000800 */
[----:B-1----:R-:W-:-:S03]  /*0740*/  FFMA R26, R23, R12, R26 ;  /* 0x0000000c171a7223 */ /* 0x002fc6000000001a */
[----:B------:R-:W1:Y:S01]  /*0750*/  LDS R18, [R6+0x14] ;  /* 0x0000140006127984 */ /* 0x000e620000000800 */
[----:B--2---:R-:W-:-:S03]  /*0760*/  FFMA R21, R21, R10, R26 ;  /* 0x0000000a15157223 */ /* 0x004fc6000000001a */
[----:B------:R-:W2:Y:S01]  /*0770*/  LDS R19, [R6+0x18] ;  /* 0x0000180006137984 */ /* 0x000ea20000000800 */
[----:B---3--:R-:W-:-:S03]  /*0780*/  FFMA R20, R20, R17, R21 ;  /* 0x0000001114147223 */ /* 0x008fc60000000015 */
[----:B------:R3:W2:Y:S01]  /*0790*/  LDS R12, [R6+0x1c] ;  /* 0x00001c00060c7984 */ /* 0x0006a20000000800 */
[----:B----4-:R-:W-:Y:S01]  /*07a0*/  FFMA R25, R25, R16, R20 ;  /* 0x0000001019197223 */ /* 0x010fe20000000014 */
[----:B---3--:R-:W-:-:S03]  /*07b0*/  IADD3 R6, PT, PT, R6, 0x40, RZ ;  /* 0x0000004006067810 */ /* 0x008fc60007ffe0ff */
[----:B0-----:R-:W-:-:S04]  /*07c0*/  FFMA R22, R22, R15, R25 ;  /* 0x0000000f16167223 */ /* 0x001fc80000000019 */
[----:B-----5:R-:W-:-:S04]  /*07d0*/  FFMA R27, R27, R14, R22 ;  /* 0x0000000e1b1b7223 */ /* 0x020fc80000000016 */
[----:B------:R-:W-:-:S04]  /*07e0*/  FFMA R13, R24, R13, R27 ;  /* 0x0000000d180d7223 */ /* 0x000fc8000000001b */
[----:B-1----:R-:W-:-:S04]  /*07f0*/  FFMA R18, R18, R11, R13 ;  /* 0x0000000b12127223 */ /* 0x002fc8000000000d */
[----:B--2---:R-:W-:-:S04]  /*0800*/  FFMA R19, R19, R8, R18 ;  /* 0x0000000813137223 */ /* 0x004fc80000000012 */
[----:B------:R-:W-:Y:S01]  /*0810*/  FFMA R19, R12, R9, R19 ;  /* 0x000000090c137223 */ /* 0x000fe20000000013 */
[----:B------:R-:W-:Y:S06]  /*0820*/  BRA.U UP1, `(.L_x_10) ;  /* 0xfffffffd01287547 */ /* 0x000fec000b83ffff */
.L_x_9:
[----:B------:R-:W-:Y:S05]  /*0830*/  BRA.U !UP0, `(.L_x_8) ;  /* 0x0000000508207547 */ /* 0x000fea000b800000 */
[----:B------:R-:W-:Y:S02]  /*0840*/  UISETP.GE.U32.AND UP0, UPT, UR6, 0x8, UPT ;  /* 0x000000080600788c */ /* 0x000fe4000bf06070 */
[----:B------:R-:W-:-:S04]  /*0850*/  ULOP3.LUT UR5, UR9, 0x7, URZ, 0xc0, !UPT ;  /* 0x0000000709057892 */ /* 0x000fc8000f8ec0ff */
[----:B------:R-:W-:-:S03]  /*0860*/  UISETP.NE.AND UP1, UPT, UR5, URZ, UPT ;  /* 0x000000ff0500728c */ /* 0x000fc6000bf25270 */
[----:B------:R-:W-:Y:S08]  /*0870*/  BRA.U !UP0, `(.L_x_11) ;  /* 0x0000000108747547 */ /* 0x000ff0000b800000 */
[----:B-12---:R-:W1:Y:S02]  /*0880*/  LDC.64 R8, c[0x0][0x388] ;  /* 0x0000e200ff087b82 */ /* 0x006e640000000a00 */
[----:B-1----:R-:W-:-:S05]  /*0890*/  IMAD.WIDE.U32 R8, R7, 0x4, R8 ;  /* 0x0000000407087825 */ /* 0x002fca00078e0008 */
[----:B------:R-:W2:Y:S04]  /*08a0*/  LDG.E R11, desc[UR10][R8.64] ;  /* 0x0000000a080b7981 */ /* 0x000ea8000c1e1900 */
[----:B------:R-:W3:Y:S04]  /*08b0*/  LDG.E R13, desc[UR10][R8.64+0x4] ;  /* 0x0000040a080d7981 */ /* 0x000ee8000c1e1900 */
[----:B------:R-:W4:Y:S04]  /*08c0*/  LDG.E R15, desc[UR10][R8.64+0x8] ;  /* 0x0000080a080f7981 */ /* 0x000f28000c1e1900 */
[----:B------:R-:W5:Y:S04]  /*08d0*/  LDG.E R17, desc[UR10][R8.64+0xc] ;  /* 0x00000c0a08117981 */ /* 0x000f68000c1e1900 */
[----:B------:R-:W5:Y:S04]  /*08e0*/  LDG.E R21, desc[UR10][R8.64+0x10] ;  /* 0x0000100a08157981 */ /* 0x000f68000c1e1900 */
[----:B------:R-:W5:Y:S04]  /*08f0*/  LDG.E R6, desc[UR10][R8.64+0x14] ;  /* 0x0000140a08067981 */ /* 0x000f68000c1e1900 */
[----:B------:R-:W5:Y:S04]  /*0900*/  LDG.E R2, desc[UR10][R8.64+0x18] ;  /* 0x0000180a08027981 */ /* 0x000f68000c1e1900 */
[----:B0-----:R-:W5:Y:S01]  /*0910*/  LDG.E R3, desc[UR10][R8.64+0x1c] ;  /* 0x00001c0a08037981 */ /* 0x001f62000c1e1900 */
[----:B------:R-:W-:-:S02]  /*0920*/  IADD3 R10, PT, PT, R7, R0, RZ ;  /* 0x00000000070a7210 */ /* 0x000fc40007ffe0ff */
[----:B------:R-:W-:Y:S02]  /*0930*/  IADD3 R7, PT, PT, R7, 0x8, RZ ;  /* 0x0000000807077810 */ /* 0x000fe40007ffe0ff */
[----:B------:R-:W-:-:S05]  /*0940*/  LEA R10, R10, R5, 0x2 ;  /* 0x000000050a0a7211 */ /* 0x000fca00078e10ff */
[----:B------:R-:W2:Y:S04]  /*0950*/  LDS R12, [R10] ;  /* 0x000000000a0c7984 */ /* 0x000ea80000000800 */
[----:B------:R-:W3:Y:S04]  /*0960*/  LDS R14, [R10+0x4] ;  /* 0x000004000a0e7984 */ /* 0x000ee80000000800 */
[----:B------:R-:W4:Y:S04]  /*0970*/  LDS R16, [R10+0x8] ;  /* 0x000008000a107984 */ /* 0x000f280000000800 */
[----:B------:R-:W5:Y:S04]  /*0980*/  LDS R18, [R10+0xc] ;  /* 0x00000c000a127984 */ /* 0x000f680000000800 */
[----:B------:R-:W0:Y:S04]  /*0990*/  LDS R20, [R10+0x10] ;  /* 0x000010000a147984 */ /* 0x000e280000000800 */
[----:B------:R-:W1:Y:S04]  /*09a0*/  LDS R22, [R10+0x14] ;  /* 0x000014000a167984 */ /* 0x000e680000000800 */
[----:B------:R-:W1:Y:S04]  /*09b0*/  LDS R24, [R10+0x18] ;  /* 0x000018000a187984 */ /* 0x000e680000000800 */
[----:B------:R-:W1:Y:S01]  /*09c0*/  LDS R23, [R10+0x1c] ;  /* 0x00001c000a177984 */ /* 0x000e620000000800 */
[----:B--2---:R-:W-:-:S04]  /*09d0*/  FFMA R11, R12, R11, R19 ;  /* 0x0000000b0c0b7223 */ /* 0x004fc80000000013 */
[----:B---3--:R-:W-:-:S04]  /*09e0*/  FFMA R11, R14, R13, R11 ;  /* 0x0000000d0e0b7223 */ /* 0x008fc8000000000b */
[----:B----4-:R-:W-:-:S04]  /*09f0*/  FFMA R11, R16, R15, R11 ;  /* 0x0000000f100b7223 */ /* 0x010fc8000000000b */
[----:B-----5:R-:W-:-:S04]  /*0a00*/  FFMA R11, R18, R17, R11 ;  /* 0x00000011120b7223 */ /* 0x020fc8000000000b */
[----:B0-----:R-:W-:-:S04]  /*0a10*/  FFMA R11, R20, R21, R11 ;  /* 0x00000015140b7223 */ /* 0x001fc8000000000b */
[----:B-1----:R-:W-:-:S04]  /*0a20*/  FFMA R11, R22, R6, R11 ;  /* 0x00000006160b7223 */ /* 0x002fc8000000000b */
[----:B------:R-:W-:-:S04]  /*0a30*/  FFMA R2, R24, R2, R11 ;  /* 0x0000000218027223 */ /* 0x000fc8000000000b */
[----:B------:R-:W-:-:S07]  /*0a40*/  FFMA R19, R23, R3, R2 ;  /* 0x0000000317137223 */ /* 0x000fce0000000002 */
.L_x_11:
[----:B------:R-:W-:Y:S05]  /*0a50*/  BRA.U !UP1, `(.L_x_8) ;  /* 0x0000000109987547 */ /* 0x000fea000b800000 */
[----:B------:R-:W-:Y:S02]  /*0a60*/  UISETP.GE.U32.AND UP0, UPT, UR5, 0x4, UPT ;  /* 0x000000040500788c */ /* 0x000fe4000bf06070 */
[----:B------:R-:W-:-:S04]  /*0a70*/  ULOP3.LUT UR4, UR9, 0x3, URZ, 0xc0, !UPT ;  /* 0x0000000309047892 */ /* 0x000fc8000f8ec0ff */
[----:B------:R-:W-:-:S03]  /*0a80*/  UISETP.NE.AND UP1, UPT, UR4, URZ, UPT ;  /* 0x000000ff0400728c */ /* 0x000fc6000bf25270 */
[----:B------:R-:W-:Y:S08]  /*0a90*/  BRA.U !UP0, `(.L_x_12) ;  /* 0x0000000108447547 */ /* 0x000ff0000b800000 */
[----:B012---:R-:W0:Y:S02]  /*0aa0*/  LDC.64 R2, c[0x0][0x388] ;  /* 0x0000e200ff027b82 */ /* 0x007e240000000a00 */
[----:B0-----:R-:W-:-:S05]  /*0ab0*/  IMAD.WIDE.U32 R2, R7, 0x4, R2 ;  /* 0x0000000407027825 */ /* 0x001fca00078e0002 */
[----:B------:R-:W2:Y:S04]  /*0ac0*/  LDG.E R9, desc[UR10][R2.64] ;  /* 0x0000000a02097981 */ /* 0x000ea8000c1e1900 */
[----:B------:R-:W3:Y:S04]  /*0ad0*/  LDG.E R10, desc[UR10][R2.64+0x4] ;  /* 0x0000040a020a7981 */ /* 0x000ee8000c1e1900 */
[----:B------:R-:W4:Y:S04]  /*0ae0*/  LDG.E R12, desc[UR10][R2.64+0x8] ;  /* 0x0000080a020c7981 */ /* 0x000f28000c1e1900 */
[----:B------:R-:W5:Y:S01]  /*0af0*/  LDG.E R14, desc[UR10][R2.64+0xc] ;  /* 0x00000c0a020e7981 */ /* 0x000f62000c1e1900 */
[C---:B------:R-:W-:Y:S01]  /*0b00*/  IMAD.IADD R6, R7.reuse, 0x1, R0 ;  /* 0x0000000107067824 */ /* 0x040fe200078e0200 */
[----:B------:R-:W-:-:S04]  /*0b10*/  IADD3 R7, PT, PT, R7, 0x4, RZ ;  /* 0x0000000407077810 */ /* 0x000fc80007ffe0ff */
[----:B------:R-:W-:-:S05]  /*0b20*/  LEA R6, R6, R5, 0x2 ;  /* 0x0000000506067211 */ /* 0x000fca00078e10ff */
[----:B------:R-:W2:Y:S04]  /*0b30*/  LDS R8, [R6] ;  /* 0x0000000006087984 */ /* 0x000ea80000000800 */
[----:B------:R-:W3:Y:S04]  /*0b40*/  LDS R11, [R6+0x4] ;  /* 0x00000400060b7984 */ /* 0x000ee80000000800 */
[----:B------:R-:W4:Y:S04]  /*0b50*/  LDS R13, [R6+0x8] ;  /* 0x00000800060d7984 */ /* 0x000f280000000800 */
[----:B------:R-:W5:Y:S01]  /*0b60*/  LDS R15, [R6+0xc] ;  /* 0x00000c00060f7984 */ /* 0x000f620000000800 */
[----:B--2---:R-:W-:-:S04]  /*0b70*/  FFMA R8, R8, R9, R19 ;  /* 0x0000000908087223 */ /* 0x004fc80000000013 */
[----:B---3--:R-:W-:-:S04]  /*0b80*/  FFMA R8, R11, R10, R8 ;  /* 0x0000000a0b087223 */ /* 0x008fc80000000008 */
[----:B----4-:R-:W-:-:S04]  /*0b90*/  FFMA R8, R13, R12, R8 ;  /* 0x0000000c0d087223 */ /* 0x010fc80000000008 */
[----:B-----5:R-:W-:-:S07]  /*0ba0*/  FFMA R19, R15, R14, R8 ;  /* 0x0000000e0f137223 */ /* 0x020fce0000000008 */
.L_x_12:
[----:B------:R-:W-:Y:S05]  /*0bb0*/  BRA.U !UP1, `(.L_x_8) ;  /* 0x0000000109407547 */ /* 0x000fea000b800000 */
[----:B012---:R-:W0:Y:S01]  /*0bc0*/  LDC.64 R2, c[0x0][0x388] ;  /* 0x0000e200ff027b82 */ /* 0x007e220000000a00 */
[----:B------:R-:W-:Y:S01]  /*0bd0*/  IADD3 R0, PT, PT, R0, R7, RZ ;  /* 0x0000000700007210 */ /* 0x000fe20007ffe0ff */
[----:B------:R-:W-:-:S03]  /*0be0*/  UIADD3 UR4, UPT, UPT, -UR4, URZ, URZ ;  /* 0x000000ff04047290 */ /* 0x000fc6000fffe1ff */
[----:B------:R-:W-:Y:S01]  /*0bf0*/  LEA R0, R0, R5, 0x2 ;  /* 0x0000000500007211 */ /* 0x000fe200078e10ff */
[----:B0-----:R-:W-:-:S03]  /*0c00*/  IMAD.WIDE.U32 R2, R7, 0x4, R2 ;  /* 0x0000000407027825 */ /* 0x001fc600078e0002 */
[----:B------:R-:W-:-:S07]  /*0c10*/  MOV R5, R2 ;  /* 0x0000000200057202 */ /* 0x000fce0000000f00 */
.L_x_13:
[----:B------:R-:W-:Y:S01]  /*0c20*/  MOV R2, R5 ;  /* 0x0000000500027202 */ /* 0x000fe20000000f00 */
[----:B------:R0:W1:Y:S05]  /*0c30*/  LDS R6, [R0] ;  /* 0x0000000000067984 */ /* 0x00006a0000000800 */
[----:B------:R2:W1:Y:S01]  /*0c40*/  LDG.E R2, desc[UR10][R2.64] ;  /* 0x0000000a02027981 */ /* 0x000462000c1e1900 */
[----:B------:R-:W-:Y:S01]  /*0c50*/  UIADD3 UR4, UPT, UPT, UR4, 0x1, URZ ;  /* 0x0000000104047890 */ /* 0x000fe2000fffe0ff */
[----:B------:R-:W-:Y:S02]  /*0c60*/  IADD3 R5, P0, PT, R5, 0x4, RZ ;  /* 0x0000000405057810 */ /* 0x000fe40007f1e0ff */
[----:B0-----:R-:W-:Y:S01]  /*0c70*/  IADD3 R0, PT, PT, R0, 0x4, RZ ;  /* 0x0000000400007810 */ /* 0x001fe20007ffe0ff */
[----:B------:R-:W-:Y:S01]  /*0c80*/  UISETP.NE.AND UP0, UPT, UR4, URZ, UPT ;  /* 0x000000ff0400728c */ /* 0x000fe2000bf05270 */
[----:B--2---:R-:W-:Y:S01]  /*0c90*/  IADD3.X R3, PT, PT, RZ, R3, RZ, P0, !PT ;  /* 0x00000003ff037210 */ /* 0x004fe200007fe4ff */
[----:B-1----:R-:W-:-:S07]  /*0ca0*/  FFMA R19, R6, R2, R19 ;  /* 0x0000000206137223 */ /* 0x002fce0000000013 */
[----:B------:R-:W-:Y:S05]  /*0cb0*/  BRA.U UP0, `(.L_x_13) ;  /* 0xfffffffd00d87547 */ /* 0x000fea000b83ffff */
.L_x_8:
[----:B012---:R-:W0:Y:S02]  /*0cc0*/  LDC.64 R2, c[0x0][0x390] ;  /* 0x0000e400ff027b82 */ /* 0x007e240000000a00 */
[----:B0-----:R-:W-:-:S05]  /*0cd0*/  IMAD.WIDE R4, R4, 0x4, R2 ;  /* 0x0000000404047825 */ /* 0x001fca00078e0202 */
[----:B------:R-:W-:Y:S01]  /*0ce0*/  STG.E desc[UR10][R4.64], R19 ;  /* 0x0000001304007986 */ /* 0x000fe2000c10190a */
[----:B------:R-:W-:Y:S05]  /*0cf0*/  EXIT ;  /* 0x000000000000794d */ /* 0x000fea0003800000 */
.L_x_14:
[----:B------:R-:W-:-:S00]  /*0d00*/  BRA `(.L_x_14) ;  /* 0xfffffffc00fc7947 */ /* 0x000fc0000383ffff */
[----:B------:R-:W-:-:S00]  /*0d10*/  NOP ;  /* 0x0000000000007918 */ /* 0x000fc00000000000 */
        /* <DEDUP_REMOVED lines=14> */
.L_x_15:


//--------------------- .nv.shared._Z14convolutionGPUPfS_S_ii --------------------------
	.section	.nv.shared._Z14convolutionGPUPfS_S_ii,"aw",@nobits
	.sectionflags	@""
	.align	16
	.zero		1024


//--------------------- .nv.shared.reserved.0     --------------------------
	.section	.nv.shared.reserved.0,"aw",@nobits
	.weak		__nv_reservedSMEM_offset_0_alias
	.size		__nv_reservedSMEM_offset_0_alias, 0, 64
	.other		__nv_reservedSMEM_offset_0_alias,@"STO_CUDA_RESERVED_SHARED STV_DEFAULT"
__nv_reservedSMEM_offset_0_alias:
	.zero		0
	.zero		64


//--------------------- .nv.constant0._Z14convolutionGPUPfS_S_ii --------------------------
	.section	.nv.constant0._Z14convolutionGPUPfS_S_ii,"a",@progbits
	.sectionflags	@""
	.align	4
.nv.constant0._Z14convolutionGPUPfS_S_ii:
	.zero		928


//--------------------- SYMBOLS --------------------------

	.type		.nv.reservedSmem.offset0,@object
	.size		.nv.reservedSmem.offset0,0x4
	.type		.nv.reservedSmem.cap,@object
	.size		.nv.reservedSmem.cap,0x4
